def gluon_mma(
    a_ptr,
    b_ptr,
    c_ptr,
    M: gl.constexpr,
    N: gl.constexpr,
    K: gl.constexpr,
    BLK_A: gl.constexpr,
    BLK_B: gl.constexpr,
    SHARED_A: gl.constexpr,
    SHARED_B: gl.constexpr,
    ACC_LAYOUT: gl.constexpr,
    TMEM_LAYOUT: gl.constexpr,
    USE_TCGEN05: gl.constexpr,
    IS_ASYNC: gl.constexpr,
):
    offs_m = gl.arange(0, M, layout=gl.SliceLayout(1, BLK_A))
    offs_ka = gl.arange(0, K, layout=gl.SliceLayout(0, BLK_A))
    offs_kb = gl.arange(0, K, layout=gl.SliceLayout(1, BLK_B))
    offs_n = gl.arange(0, N, layout=gl.SliceLayout(0, BLK_B))
    a = gl.load(a_ptr + offs_m[:, None] * K + offs_ka[None, :])
    b = gl.load(b_ptr + offs_kb[:, None] * N + offs_n[None, :])
    a_smem = gl.allocate_shared_memory(a.dtype, [M, K], SHARED_A, a)
    b_smem = gl.allocate_shared_memory(b.dtype, [K, N], SHARED_B, b)

    if USE_TCGEN05:
        fence_async_shared()
        bar = gl.allocate_shared_memory(gl.int64, [1], mbarrier.MBarrierLayout())
        mbarrier.init(bar, count=1)
        acc_tmem = allocate_tensor_memory(gl.float32, [M, N], TMEM_LAYOUT)
        tcgen05_mma(a_smem, b_smem, acc_tmem, use_acc=False)
        tcgen05_commit(bar)
        mbarrier.wait(bar, phase=0)
        mbarrier.invalidate(bar)
        acc = acc_tmem.load(ACC_LAYOUT)
    else:
        acc = gl.zeros([M, N], dtype=gl.float32, layout=ACC_LAYOUT)
        acc = hopper.warpgroup_mma(a_smem, b_smem, acc, is_async=IS_ASYNC)
        if IS_ASYNC:
            acc = hopper.warpgroup_mma_wait(num_outstanding=0, deps=[acc])

    out_layout: gl.constexpr = gl.BlockedLayout(
        [1, 1], [1, 32], [gl.num_warps(), 1], [1, 0]
    )
    acc = gl.convert_layout(acc, out_layout)
    offs_cm = gl.arange(0, M, layout=gl.SliceLayout(1, out_layout))
    offs_cn = gl.arange(0, N, layout=gl.SliceLayout(0, out_layout))
    gl.store(c_ptr + offs_cm[:, None] * N + offs_cn[None, :], acc)

# config = {"BLOCK_K": 128, "BLOCK_M": 64, "BLOCK_N": 128, "arch": "sm_100", "dtype": "bf16", "is_async": 1, "num_warps": 8}
# arch = sm_100


// ===== COMPILED SASS (sm_100a) =====

	.target	sm_100a

	.elftype	@"ET_EXEC"


//--------------------- .note.nv.tkinfo           --------------------------
	.section	.note.nv.tkinfo,"",@"SHT_NOTE"
	.sectionflags	@"SHF_NOTE_NV_TKINFO"
	.tkinfo
        /*0018*/ 	.word	0x00000081
        /*0030*/ 	.string	""
        /*0030*/ 	.string	"ptxas-blackwell"
        /*0030*/ 	.string	"Cuda compilation tools, release 12.9, V12.9.86"
        /*0030*/ 	.string	"Build cuda_12.9.r12.9/compiler.36037853_0"
        /*0030*/ 	.string	"-v  -suppress-debug-info  -lineinfo  -arch sm_100a "



//--------------------- .note.nv.cuver            --------------------------
	.section	.note.nv.cuver,"",@"SHT_NOTE"
	.sectionflags	@"SHF_NOTE_NV_CUVER"
        /*0018*/ 	.short	0x0001
        /*001a*/ 	.short	0x0064
        /*001c*/ 	.short	0x0001
        /*001e*/ 	.short	0x0000
        /*0020*/ 	.short	0x0001
        /*0022*/ 	.short	0x0000


//--------------------- .nv.info                  --------------------------
	.section	.nv.info,"",@"SHT_CUDA_INFO"
	.align	4


	//----- nvinfo : EIATTR_REGCOUNT
	.align		4
        /*0000*/ 	.byte	0x04, 0x2f
        /*0002*/ 	.short	(.L_4 - .L_3)
	.align		4
.L_3:
        /*0004*/ 	.word	index@(gluon_mma)
        /*0008*/ 	.word	0x00000040


	//----- nvinfo : EIATTR_FRAME_SIZE
	.align		4
.L_4:
        /*000c*/ 	.byte	0x04, 0x11
        /*000e*/ 	.short	(.L_6 - .L_5)
	.align		4
.L_5:
        /*0010*/ 	.word	index@($__internal_2_$__cuda_sm10x_tcgen05_guardrail_trap_unallocated_columns_being_dealloced)
        /*0014*/ 	.word	0x00000000


	//----- nvinfo : EIATTR_FRAME_SIZE
	.align		4
.L_6:
        /*0018*/ 	.byte	0x04, 0x11
        /*001a*/ 	.short	(.L_8 - .L_7)
	.align		4
.L_7:
        /*001c*/ 	.word	index@($__internal_1_$__cuda_sm10x_tcgen05_guardrail_trap_phase_invalid_during_alloc)
        /*0020*/ 	.word	0x00000000


	//----- nvinfo : EIATTR_FRAME_SIZE
	.align		4
.L_8:
        /*0024*/ 	.byte	0x04, 0x11
        /*0026*/ 	.short	(.L_10 - .L_9)
	.align		4
.L_9:
        /*0028*/ 	.word	index@($__internal_0_$__cuda_sm10x_tcgen05_guardrail_trap_col_being_dealloced_not_returned_by_alloc)
        /*002c*/ 	.word	0x00000000


	//----- nvinfo : EIATTR_FRAME_SIZE
	.align		4
.L_10:
        /*0030*/ 	.byte	0x04, 0x11
        /*0032*/ 	.short	(.L_12 - .L_11)
	.align		4
.L_11:
        /*0034*/ 	.word	index@(gluon_mma)
        /*0038*/ 	.word	0x00000000


	//----- nvinfo : EIATTR_MIN_STACK_SIZE
	.align		4
.L_12:
        /*003c*/ 	.byte	0x04, 0x12
        /*003e*/ 	.short	(.L_14 - .L_13)
	.align		4
.L_13:
        /*0040*/ 	.word	index@(gluon_mma)
        /*0044*/ 	.word	0x00000000
.L_14:


//--------------------- .nv.info.gluon_mma        --------------------------
	.section	.nv.info.gluon_mma,"",@"SHT_CUDA_INFO"
	.sectionflags	@""
	.align	4


	//----- nvinfo : EIATTR_CUDA_API_VERSION
	.align		4
        /*0000*/ 	.byte	0x04, 0x37
        /*0002*/ 	.short	(.L_16 - .L_15)
.L_15:
        /*0004*/ 	.word	0x00000081


	//----- nvinfo : EIATTR_KPARAM_INFO
	.align		4
.L_16:
        /*0008*/ 	.byte	0x04, 0x17
        /*000a*/ 	.short	(.L_18 - .L_17)
.L_17:
        /*000c*/ 	.word	0x00000000
        /*0010*/ 	.short	0x0004
        /*0012*/ 	.short	0x0020
        /*0014*/ 	.byte	0x00, 0xf4, 0x21, 0x00


	//----- nvinfo : EIATTR_KPARAM_INFO
	.align		4
.L_18:
        /*0018*/ 	.byte	0x04, 0x17
        /*001a*/ 	.short	(.L_20 - .L_19)
.L_19:
        /*001c*/ 	.word	0x00000000
        /*0020*/ 	.short	0x0003
        /*0022*/ 	.short	0x0018
        /*0024*/ 	.byte	0x00, 0xf4, 0x21, 0x00


	//----- nvinfo : EIATTR_KPARAM_INFO
	.align		4
.L_20:
        /*0028*/ 	.byte	0x04, 0x17
        /*002a*/ 	.short	(.L_22 - .L_21)
.L_21:
        /*002c*/ 	.word	0x00000000
        /*0030*/ 	.short	0x0002
        /*0032*/ 	.short	0x0010
        /*0034*/ 	.byte	0x00, 0xf4, 0x21, 0x00


	//----- nvinfo : EIATTR_KPARAM_INFO
	.align		4
.L_22:
        /*0038*/ 	.byte	0x04, 0x17
        /*003a*/ 	.short	(.L_24 - .L_23)
.L_23:
        /*003c*/ 	.word	0x00000000
        /*0040*/ 	.short	0x0001
        /*0042*/ 	.short	0x0008
        /*0044*/ 	.byte	0x00, 0xf4, 0x21, 0x00


	//----- nvinfo : EIATTR_KPARAM_INFO
	.align		4
.L_24:
        /*0048*/ 	.byte	0x04, 0x17
        /*004a*/ 	.short	(.L_26 - .L_25)
.L_25:
        /*004c*/ 	.word	0x00000000
        /*0050*/ 	.short	0x0000
        /*0052*/ 	.short	0x0000
        /*0054*/ 	.byte	0x00, 0xf4, 0x21, 0x00


	//----- nvinfo : EIATTR_AT_ENTRY_FRAGMENTS
	.align		4
.L_26:
        /*0058*/ 	.byte	0x04, 0x4f
        /*005a*/ 	.short	(.L_28 - .L_27)


	//   ....[0]....
.L_27:
        /*005c*/ 	.word	0x00000004


	//----- nvinfo : EIATTR_RESERVED_SMEM_USED
	.align		4
.L_28:
        /*0060*/ 	.byte	0x01, 0x41
	.zero		2


	//----- nvinfo : EIATTR_SPARSE_MMA_MASK
	.align		4
        /*0064*/ 	.byte	0x03, 0x50
        /*0066*/ 	.short	0x0000


	//----- nvinfo : EIATTR_TCGEN05_1CTA_USED
	.align		4
        /*0068*/ 	.byte	0x01, 0x51
	.zero		2


	//----- nvinfo : EIATTR_MAXREG_COUNT
	.align		4
        /*006c*/ 	.byte	0x03, 0x1b
        /*006e*/ 	.short	0x00ff


	//----- nvinfo : EIATTR_NUM_BARRIERS
	.align		4
        /*0070*/ 	.byte	0x02, 0x4c
        /*0072*/ 	.byte	0x01
	.zero		1


	//----- nvinfo : EIATTR_INT_WARP_WIDE_INSTR_OFFSETS
	.align		4
        /*0074*/ 	.byte	0x04, 0x31
        /*0076*/ 	.short	(.L_30 - .L_29)


	//   ....[0]....
.L_29:
        /*0078*/ 	.word	0x00000f00


	//   ....[1]....
        /*007c*/ 	.word	0x00000f50


	//   ....[2]....
        /*0080*/ 	.word	0x000015c0


	//   ....[3]....
        /*0084*/ 	.word	0x000015d0


	//   ....[4]....
        /*0088*/ 	.word	0x00001d00


	//   ....[5]....
        /*008c*/ 	.word	0x00001d50


	//----- nvinfo : EIATTR_COOP_GROUP_MASK_REGIDS
	.align		4
.L_30:
        /*0090*/ 	.byte	0x04, 0x29
        /*0092*/ 	.short	(.L_32 - .L_31)


	//   ....[0]....
.L_31:
        /*0094*/ 	.word	0xffffffff


	//   ....[1]....
        /*0098*/ 	.word	0xffffffff


	//   ....[2]....
        /*009c*/ 	.word	0xffffffff


	//   ....[3]....
        /*00a0*/ 	.word	0xffffffff


	//----- nvinfo : EIATTR_COOP_GROUP_INSTR_OFFSETS
	.align		4
.L_32:
        /*00a4*/ 	.byte	0x04, 0x28
        /*00a6*/ 	.short	(.L_34 - .L_33)


	//   ....[0]....
.L_33:
        /*00a8*/ 	.word	0x00000050


	//   ....[1]....
        /*00ac*/ 	.word	0x00000310


	//   ....[2]....
        /*00b0*/ 	.word	0x00001b90


	//   ....[3]....
        /*00b4*/ 	.word	0x00001e00


	//----- nvinfo : EIATTR_VRC_CTA_INIT_COUNT
	.align		4
.L_34:
        /*00b8*/ 	.byte	0x02, 0x4a
        /*00ba*/ 	.byte	0x80
	.zero		1


	//----- nvinfo : EIATTR_MBARRIER_INSTR_OFFSETS
	.align		4
        /*00bc*/ 	.byte	0x04, 0x39
        /*00be*/ 	.short	(.L_36 - .L_35)


	//   ....[0]....
.L_35:
        /*00c0*/ 	.word	0x00001220
        /*00c4*/ 	.word	0x000000ff
        /*00c8*/ 	.word	0x0000c000
        /*00cc*/ 	.short	0x0100
        /*00ce*/ 	.byte	0x07
	.zero		1


	//   ....[1]....
        /*00d0*/ 	.word	0x00001660
        /*00d4*/ 	.word	0x000000ff
        /*00d8*/ 	.word	0x0000c000
        /*00dc*/ 	.short	0x010a
        /*00de*/ 	.byte	0x07
	.zero		1


	//   ....[2]....
        /*00e0*/ 	.word	0x000017c0
        /*00e4*/ 	.word	0x000000ff
        /*00e8*/ 	.word	0x0000c000
        /*00ec*/ 	.short	0x0108
        /*00ee*/ 	.byte	0x07
	.zero		1


	//   ....[3]....
        /*00f0*/ 	.word	0x00001e20
        /*00f4*/ 	.word	0x000000ff
        /*00f8*/ 	.word	0x0000c000
        /*00fc*/ 	.short	0x010a
        /*00fe*/ 	.byte	0x07
	.zero		1


	//----- nvinfo : EIATTR_NUM_MBARRIERS
	.align		4
.L_36:
        /*0100*/ 	.byte	0x03, 0x38
        /*0102*/ 	.short	0x0001


	//----- nvinfo : EIATTR_EXIT_INSTR_OFFSETS
	.align		4
        /*0104*/ 	.byte	0x04, 0x1c
        /*0106*/ 	.short	(.L_38 - .L_37)


	//   ....[0]....
.L_37:
        /*0108*/ 	.word	0x00001e10


	//----- nvinfo : EIATTR_REQNTID
	.align		4
.L_38:
        /*010c*/ 	.byte	0x04, 0x10
        /*010e*/ 	.short	(.L_40 - .L_39)
.L_39:
        /*0110*/ 	.word	0x00000100
        /*0114*/ 	.word	0x00000001
        /*0118*/ 	.word	0x00000001


	//----- nvinfo : EIATTR_CRS_STACK_SIZE
	.align		4
.L_40:
        /*011c*/ 	.byte	0x04, 0x1e
        /*011e*/ 	.short	(.L_42 - .L_41)
.L_41:
        /*0120*/ 	.word	0x00000000


	//----- nvinfo : EIATTR_CBANK_PARAM_SIZE
	.align		4
.L_42:
        /*0124*/ 	.byte	0x03, 0x19
        /*0126*/ 	.short	0x0028


	//----- nvinfo : EIATTR_PARAM_CBANK
	.align		4
        /*0128*/ 	.byte	0x04, 0x0a
        /*012a*/ 	.short	(.L_44 - .L_43)
	.align		4
.L_43:
        /*012c*/ 	.word	index@(.nv.constant0.gluon_mma)
        /*0130*/ 	.short	0x0380
        /*0132*/ 	.short	0x0028


	//----- nvinfo : EIATTR_SW_WAR
	.align		4
.L_44:
        /*0134*/ 	.byte	0x04, 0x36
        /*0136*/ 	.short	(.L_46 - .L_45)
.L_45:
        /*0138*/ 	.word	0x00000008
.L_46:


//--------------------- .nv.compat                --------------------------
	.section	.nv.compat,"",@"SHT_CUDA_COMPAT_INFO"
	.align	4
        /*0000*/ 	.byte	0x02, 0x02, 0x02, 0x00, 0x02, 0x05, 0x05, 0x00, 0x02, 0x03, 0x00, 0x00, 0x02, 0x06, 0x01, 0x00


//--------------------- .nv.callgraph             --------------------------
	.section	.nv.callgraph,"",@"SHT_CUDA_CALLGRAPH"
	.align	4
	.sectionentsize	8
	.align		4
        /*0000*/ 	.word	0x00000000
	.align		4
        /*0004*/ 	.word	0xffffffff
	.align		4
        /*0008*/ 	.word	0x00000000
	.align		4
        /*000c*/ 	.word	0xfffffffe
	.align		4
        /*0010*/ 	.word	0x00000000
	.align		4
        /*0014*/ 	.word	0xfffffffd
	.align		4
        /*0018*/ 	.word	0x00000000
	.align		4
        /*001c*/ 	.word	0xfffffffc


//--------------------- .text.gluon_mma           --------------------------
	.section	.text.gluon_mma,"ax",@progbits
	.align	128
        .global         gluon_mma
        .type           gluon_mma,@function
        .size           gluon_mma,(.L_x_15 - gluon_mma)
        .other          gluon_mma,@"STO_CUDA_ENTRY STV_DEFAULT"
gluon_mma:
.text.gluon_mma:
[----:B------:R-:W0:Y:S01]  /*0000*/  LDC R1, c[0x0][0x37c] ;  /* 0x0000df00ff017b82 */ /* 0x000e220000000800 */
[----:B------:R-:W1:Y:S02]  /*0010*/  S2R R0, SR_TID.X ;  /* 0x0000000000007919 */ /* 0x000e640000002100 */
[----:B-1----:R-:W-:-:S13]  /*0020*/  ISETP.GE.U32.AND P1, PT, R0, 0x20, PT ;  /* 0x000000200000780c */ /* 0x002fda0003f26070 */
[----:B------:R-:W-:Y:S05]  /*0030*/  @P1 BRA `(.L_x_0) ;  /* 0x0000000000b81947 */ /* 0x000fea0003800000 */
[----:B------:R-:W1:Y:S01]  /*0040*/  S2UR UR6, SR_CgaCtaId ;  /* 0x00000000000679c3 */ /* 0x000e620000008800 */
[----:B------:R-:W-:Y:S01]  /*0050*/  NOP ;  /* 0x0000000000007918 */ /* 0x000fe20000000000 */
[----:B------:R-:W-:Y:S02]  /*0060*/  UMOV UR4, 0x40 ;  /* 0x0000004000047882 */ /* 0x000fe40000000000 */
[----:B-1----:R-:W-:-:S09]  /*0070*/  ULEA UR4, UR6, UR4, 0x18 ;  /* 0x0000000406047291 */ /* 0x002fd2000f8ec0ff */
[----:B------:R-:W1:Y:S01]  /*0080*/  LDS.U8 R2, [UR4] ;  /* 0x00000004ff027984 */ /* 0x000e620008000000 */
[----:B------:R-:W-:Y:S02]  /*0090*/  UMOV UR4, 0x400 ;  /* 0x0000040000047882 */ /* 0x000fe40000000000 */
[----:B------:R-:W-:Y:S01]  /*00a0*/  ULEA UR4, UR6, UR4, 0x18 ;  /* 0x0000000406047291 */ /* 0x000fe2000f8ec0ff */
[----:B-1----:R-:W-:-:S13]  /*00b0*/  ISETP.NE.AND P0, PT, R2, RZ, PT ;  /* 0x000000ff0200720c */ /* 0x002fda0003f05270 */
[----:B------:R-:W-:Y:S05]  /*00c0*/  @P0 BRA `(.L_x_1) ;  /* 0x00000000007c0947 */ /* 0x000fea0003800000 */
[----:B------:R-:W-:-:S13]  /*00d0*/  ELECT P0, URZ, PT ;  /* 0x0000000000ff782f */ /* 0x000fda0003800000 */
[----:B------:R-:W-:Y:S05]  /*00e0*/  @!P0 BRA `(.L_x_2) ;  /* 0x0000000000848947 */ /* 0x000fea0003800000 */
[----:B------:R-:W-:Y:S01]  /*00f0*/  UMOV UR5, 0x4 ;  /* 0x0000000400057882 */ /* 0x000fe20000000000 */
[----:B------:R-:W-:Y:S02]  /*0100*/  IMAD.MOV.U32 R5, RZ, RZ, 0x1 ;  /* 0x00000001ff057424 */ /* 0x000fe400078e00ff */
[----:B------:R-:W-:Y:S02]  /*0110*/  IMAD.MOV.U32 R3, RZ, RZ, 0xf ;  /* 0x0000000fff037424 */ /* 0x000fe400078e00ff */
[----:B------:R-:W-:Y:S04]  /*0120*/  DEPBAR.LE SB1, 0x36 ;  /* 0x00009d800000791a */ /* 0x000fe80000000000 */
[----:B------:R-:W1:Y:S02]  /*0130*/  UTCATOMSWS.FIND_AND_SET.ALIGN UP0, UR5, UR5 ;  /* 0x00000005000575e3 */ /* 0x000e640008000800 */
[----:B-1----:R-:W-:-:S04]  /*0140*/  PLOP3.LUT P0, PT, PT, PT, UP0, 0x80, 0x8 ;  /* 0x000000000008781c */ /* 0x002fc80003f0f008 */
[----:B------:R-:W-:-:S04]  /*0150*/  SEL R2, RZ, 0xffffffff, !P0 ;  /* 0xffffffffff027807 */ /* 0x000fc80004000000 */
[----:B------:R-:W-:Y:S01]  /*0160*/  ISETP.NE.AND P0, PT, R2, RZ, PT ;  /* 0x000000ff0200720c */ /* 0x000fe20003f05270 */
[----:B------:R-:W-:-:S12]  /*0170*/  IMAD.U32 R2, RZ, RZ, UR5 ;  /* 0x00000005ff027e24 */ /* 0x000fd8000f8e00ff */
[----:B------:R-:W-:Y:S05]  /*0180*/  @P0 BRA `(.L_x_3) ;  /* 0x0000000000240947 */ /* 0x000fea0003800000 */
.L_x_4:
[----:B------:R-:W-:Y:S05]  /*0190*/  NANOSLEEP 0x64 ;  /* 0x000000640000795d */ /* 0x000fea0003800000 */
[----:B------:R-:W-:-:S05]  /*01a0*/  UMOV UR5, 0x4 ;  /* 0x0000000400057882 */ /* 0x000fca0000000000 */
[----:B------:R-:W-:Y:S04]  /*01b0*/  DEPBAR.LE SB1, 0x36 ;  /* 0x00009d800000791a */ /* 0x000fe80000000000 */
[----:B------:R-:W1:Y:S02]  /*01c0*/  UTCATOMSWS.FIND_AND_SET.ALIGN UP0, UR5, UR5 ;  /* 0x00000005000575e3 */ /* 0x000e640008000800 */
[----:B-1----:R-:W-:-:S04]  /*01d0*/  PLOP3.LUT P0, PT, PT, PT, UP0, 0x80, 0x8 ;  /* 0x000000000008781c */ /* 0x002fc80003f0f008 */
[----:B------:R-:W-:-:S04]  /*01e0*/  SEL R2, RZ, 0xffffffff, !P0 ;  /* 0xffffffffff027807 */ /* 0x000fc80004000000 */
[----:B------:R-:W-:Y:S01]  /*01f0*/  ISETP.NE.AND P0, PT, R2, RZ, PT ;  /* 0x000000ff0200720c */ /* 0x000fe20003f05270 */
[----:B------:R-:W-:-:S12]  /*0200*/  IMAD.U32 R2, RZ, RZ, UR5 ;  /* 0x00000005ff027e24 */ /* 0x000fd8000f8e00ff */
[----:B------:R-:W-:Y:S05]  /*0210*/  @!P0 BRA `(.L_x_4) ;  /* 0xfffffffc00dc8947 */ /* 0x000fea000383ffff */
.L_x_3:
[C---:B------:R-:W-:Y:S01]  /*0220*/  VIADD R4, R2.reuse, 0x10 ;  /* 0x0000001002047836 */ /* 0x040fe20000000000 */
[----:B------:R-:W-:Y:S01]  /*0230*/  UMOV UR5, 0x50 ;  /* 0x0000005000057882 */ /* 0x000fe20000000000 */
[----:B------:R-:W-:Y:S01]  /*0240*/  SHF.L.U32 R3, R3, R2, RZ ;  /* 0x0000000203037219 */ /* 0x000fe200000006ff */
[----:B------:R-:W-:Y:S01]  /*0250*/  ULEA UR5, UR6, UR5, 0x18 ;  /* 0x0000000506057291 */ /* 0x000fe2000f8ec0ff */
[----:B------:R-:W-:Y:S01]  /*0260*/  IMAD.SHL.U32 R2, R2, 0x20, RZ ;  /* 0x0000002002027824 */ /* 0x000fe200078e00ff */
[----:B------:R-:W-:-:S04]  /*0270*/  SHF.L.U32 R4, R5, R4, RZ ;  /* 0x0000000405047219 */ /* 0x000fc800000006ff */
[----:B------:R-:W-:-:S05]  /*0280*/  LOP3.LUT R3, R4, R3, RZ, 0xfc, !PT ;  /* 0x0000000304037212 */ /* 0x000fca00078efcff */
[----:B------:R1:W-:Y:S04]  /*0290*/  ATOMS.OR RZ, [UR5], R3 ;  /* 0x00000003ffff798c */ /* 0x0003e8000b000005 */
[----:B------:R1:W-:Y:S01]  /*02a0*/  STS [UR4], R2 ;  /* 0x00000002ff007988 */ /* 0x0003e20008000804 */
[----:B------:R-:W-:Y:S05]  /*02b0*/  BRA `(.L_x_2) ;  /* 0x0000000000107947 */ /* 0x000fea0003800000 */
.L_x_1:
[----:B------:R-:W-:-:S05]  /*02c0*/  IMAD.MOV.U32 R2, RZ, RZ, -0x1 ;  /* 0xffffffffff027424 */ /* 0x000fca00078e00ff */
[----:B------:R1:W-:Y:S02]  /*02d0*/  STS [UR4], R2 ;  /* 0x00000002ff007988 */ /* 0x0003e40008000804 */
[----:B-1----:R-:W-:-:S07]  /*02e0*/  MOV R2, 0x300 ;  /* 0x0000030000027802 */ /* 0x002fce0000000f00 */
[----:B0-----:R-:W-:Y:S05]  /*02f0*/  CALL.REL.NOINC `($__internal_1_$__cuda_sm10x_tcgen05_guardrail_trap_phase_invalid_during_alloc) ;  /* 0x0000001800e07944 */ /* 0x001fea0003c00000 */
.L_x_2:
[----:B------:R-:W-:Y:S05]  /*0300*/  WARPSYNC.ALL ;  /* 0x0000000000007948 */ /* 0x000fea0003800000 */
[----:B------:R-:W-:Y:S01]  /*0310*/  NOP ;  /* 0x0000000000007918 */ /* 0x000fe20000000000 */
.L_x_0:
[----:B------:R-:W2:Y:S08]  /*0320*/  S2UR UR6, SR_CgaCtaId ;  /* 0x00000000000679c3 */ /* 0x000eb00000008800 */
[----:B------:R-:W-:Y:S01]  /*0330*/  BAR.SYNC.DEFER_BLOCKING 0x0 ;  /* 0x0000000000007b1d */ /* 0x000fe20000010000 */
[C---:B------:R-:W-:Y:S02]  /*0340*/  LOP3.LUT R36, R0.reuse, 0xe0, RZ, 0xc0, !PT ;  /* 0x000000e000247812 */ /* 0x040fe400078ec0ff */
[----:B-1----:R-:W-:-:S03]  /*0350*/  LOP3.LUT R3, R0, 0x1f, RZ, 0xc0, !PT ;  /* 0x0000001f00037812 */ /* 0x002fc600078ec0ff */
[----:B------:R-:W-:Y:S02]  /*0360*/  UMOV UR7, 0x400 ;  /* 0x0000040000077882 */ /* 0x000fe40000000000 */
[----:B------:R-:W1:Y:S01]  /*0370*/  LDC.64 R6, c[0x0][0x380] ;  /* 0x0000e000ff067b82 */ /* 0x000e620000000a00 */
[----:B------:R-:W3:Y:S01]  /*0380*/  LDCU.64 UR14, c[0x0][0x358] ;  /* 0x00006b00ff0e77ac */ /* 0x000ee20008000a00 */
[----:B------:R-:W-:-:S06]  /*0390*/  IMAD.SHL.U32 R2, R36, 0x4, RZ ;  /* 0x0000000424027824 */ /* 0x000fcc00078e00ff */
[----:B------:R-:W4:Y:S01]  /*03a0*/  LDC.64 R4, c[0x0][0x388] ;  /* 0x0000e200ff047b82 */ /* 0x000f220000000a00 */
[----:B--2---:R-:W-:Y:S01]  /*03b0*/  ULEA UR7, UR6, UR7, 0x18 ;  /* 0x0000000706077291 */ /* 0x004fe2000f8ec0ff */
[----:B-1----:R-:W-:-:S08]  /*03c0*/  IMAD.WIDE.U32 R6, R2, 0x2, R6 ;  /* 0x0000000202067825 */ /* 0x002fd000078e0006 */
[----:B------:R-:W1:Y:S01]  /*03d0*/  LDS R8, [UR7] ;  /* 0x00000007ff087984 */ /* 0x000e620008000800 */
[----:B------:R-:W-:Y:S01]  /*03e0*/  SHF.R.U32.HI R36, RZ, 0x1, R36 ;  /* 0x00000001ff247819 */ /* 0x000fe20000011624 */
[C---:B------:R-:W-:Y:S01]  /*03f0*/  IMAD.WIDE.U32 R6, R3.reuse, 0x2, R6 ;  /* 0x0000000203067825 */ /* 0x040fe200078e0006 */
[----:B------:R-:W-:Y:S06]  /*0400*/  BAR.SYNC.DEFER_BLOCKING 0x0 ;  /* 0x0000000000007b1d */ /* 0x000fec0000010000 */
[----:B---3--:R2:W5:Y:S04]  /*0410*/  LDG.E.U16 R33, desc[UR14][R6.64] ;  /* 0x0000000e06217981 */ /* 0x008568000c1e1500 */
[----:B------:R2:W5:Y:S04]  /*0420*/  LDG.E.U16 R37, desc[UR14][R6.64+0x80] ;  /* 0x0000800e06257981 */ /* 0x000568000c1e1500 */
[----:B------:R2:W5:Y:S01]  /*0430*/  LDG.E.U16 R41, desc[UR14][R6.64+0x800] ;  /* 0x0008000e06297981 */ /* 0x000562000c1e1500 */
[----:B-1----:R-:W-:Y:S01]  /*0440*/  R2UR UR13, R8 ;  /* 0x00000000080d72ca */ /* 0x002fe200000e0000 */
[----:B------:R-:W-:-:S02]  /*0450*/  IMAD R8, R3, 0x2, R2 ;  /* 0x0000000203087824 */ /* 0x000fc400078e0202 */
[----:B------:R2:W5:Y:S04]  /*0460*/  LDG.E.U16 R43, desc[UR14][R6.64+0x880] ;  /* 0x0008800e062b7981 */ /* 0x000568000c1e1500 */
[----:B------:R2:W5:Y:S01]  /*0470*/  LDG.E.U16 R45, desc[UR14][R6.64+0x1000] ;  /* 0x0010000e062d7981 */ /* 0x000562000c1e1500 */
[----:B------:R-:W-:-:S03]  /*0480*/  LOP3.LUT R8, R8, R36, RZ, 0x3c, !PT ;  /* 0x0000002408087212 */ /* 0x000fc600078e3cff */
[----:B------:R2:W5:Y:S04]  /*0490*/  LDG.E.U16 R47, desc[UR14][R6.64+0x1080] ;  /* 0x0010800e062f7981 */ /* 0x000568000c1e1500 */
        /* <DEDUP_REMOVED lines=25> */
[----:B------:R2:W5:Y:S01]  /*0630*/  LDG.E.U16 R13, desc[UR14][R6.64+0x38c0] ;  /* 0x0038c00e060d7981 */ /* 0x000562000c1e1500 */
[----:B----4-:R-:W-:Y:S05]  /*0640*/  @P1 BRA `(.L_x_5) ;  /* 0x0000000000181947 */ /* 0x010fea0003800000 */
[----:B------:R-:W-:Y:S01]  /*0650*/  ELECT P0, URZ, PT ;  /* 0x0000000000ff782f */ /* 0x000fe20003800000 */
[----:B--2---:R-:W-:Y:S01]  /*0660*/  IMAD.MOV.U32 R6, RZ, RZ, 0x1 ;  /* 0x00000001ff067424 */ /* 0x004fe200078e00ff */
[----:B------:R-:W-:Y:S01]  /*0670*/  UMOV UR4, 0x40 ;  /* 0x0000004000047882 */ /* 0x000fe20000000000 */
[----:B------:R-:W-:Y:S01]  /*0680*/  UVIRTCOUNT.DEALLOC.SMPOOL 0x80 ;  /* 0x000000800000784c */ /* 0x000fe20000000000 */
[----:B------:R-:W-:-:S09]  /*0690*/  ULEA UR4, UR6, UR4, 0x18 ;  /* 0x0000000406047291 */ /* 0x000fd2000f8ec0ff */
[----:B------:R1:W-:Y:S03]  /*06a0*/  @P0 STS.U8 [UR4], R6 ;  /* 0x00000006ff000988 */ /* 0x0003e60008000004 */
.L_x_5:
[----:B------:R-:W-:Y:S01]  /*06b0*/  IMAD.WIDE.U32 R4, R2, 0x2, R4 ;  /* 0x0000000202047825 */ /* 0x000fe200078e0004 */
[----:B-12---:R-:W-:Y:S01]  /*06c0*/  LOP3.LUT R6, R8, 0x40, RZ, 0x3c, !PT ;  /* 0x0000004008067812 */ /* 0x006fe200078e3cff */
[----:B-----5:R1:W-:Y:S01]  /*06d0*/  STS.U16 [R8+UR7+0x8000], R33 ;  /* 0x0080002108007988 */ /* 0x0203e20008000407 */
[----:B------:R-:W2:Y:S01]  /*06e0*/  LDCU.64 UR4, c[0x0][0x388] ;  /* 0x00007100ff0477ac */ /* 0x000ea20008000a00 */
[----:B------:R-:W-:Y:S02]  /*06f0*/  IMAD.WIDE.U32 R4, R3, 0x2, R4 ;  /* 0x0000000203047825 */ /* 0x000fe400078e0004 */
[----:B------:R3:W-:Y:S04]  /*0700*/  STS.U16 [R8+UR7+0xa000], R37 ;  /* 0x00a0002508007988 */ /* 0x0007e80008000407 */
[----:B------:R4:W-:Y:S04]  /*0710*/  STS.U16 [R8+UR7+0x8400], R41 ;  /* 0x0084002908007988 */ /* 0x0009e80008000407 */
[----:B------:R0:W-:Y:S04]  /*0720*/  STS.U16 [R8+UR7+0xa400], R43 ;  /* 0x00a4002b08007988 */ /* 0x0001e80008000407 */
[----:B------:R0:W-:Y:S04]  /*0730*/  STS.U16 [R8+UR7+0x8800], R45 ;  /* 0x0088002d08007988 */ /* 0x0001e80008000407 */
[----:B------:R0:W-:Y:S04]  /*0740*/  STS.U16 [R8+UR7+0xa800], R47 ;  /* 0x00a8002f08007988 */ /* 0x0001e80008000407 */
[----:B------:R0:W-:Y:S04]  /*0750*/  STS.U16 [R8+UR7+0x8c00], R49 ;  /* 0x008c003108007988 */ /* 0x0001e80008000407 */
[----:B------:R0:W-:Y:S04]  /*0760*/  STS.U16 [R8+UR7+0xac00], R51 ;  /* 0x00ac003308007988 */ /* 0x0001e80008000407 */
[----:B------:R0:W-:Y:S04]  /*0770*/  STS.U16 [R8+UR7+0x9000], R53 ;  /* 0x0090003508007988 */ /* 0x0001e80008000407 */
[----:B------:R-:W-:Y:S04]  /*0780*/  STS.U16 [R8+UR7+0xb000], R55 ;  /* 0x00b0003708007988 */ /* 0x000fe80008000407 */
[----:B------:R-:W-:Y:S04]  /*0790*/  STS.U16 [R8+UR7+0x9400], R57 ;  /* 0x0094003908007988 */ /* 0x000fe80008000407 */
[----:B------:R-:W-:Y:S04]  /*07a0*/  STS.U16 [R8+UR7+0xb400], R59 ;  /* 0x00b4003b08007988 */ /* 0x000fe80008000407 */
[----:B------:R-:W-:Y:S04]  /*07b0*/  STS.U16 [R8+UR7+0x9800], R61 ;  /* 0x0098003d08007988 */ /* 0x000fe80008000407 */
[----:B------:R-:W-:Y:S04]  /*07c0*/  STS.U16 [R8+UR7+0xb800], R14 ;  /* 0x00b8000e08007988 */ /* 0x000fe80008000407 */
[----:B------:R-:W-:Y:S04]  /*07d0*/  STS.U16 [R8+UR7+0x9c00], R16 ;  /* 0x009c001008007988 */ /* 0x000fe80008000407 */
[----:B------:R-:W-:Y:S04]  /*07e0*/  STS.U16 [R8+UR7+0xbc00], R18 ;  /* 0x00bc001208007988 */ /* 0x000fe80008000407 */
[----:B------:R0:W-:Y:S04]  /*07f0*/  STS.U16 [R6+UR7+0x8000], R35 ;  /* 0x0080002306007988 */ /* 0x0001e80008000407 */
[----:B------:R0:W-:Y:S04]  /*0800*/  STS.U16 [R6+UR7+0xa000], R39 ;  /* 0x00a0002706007988 */ /* 0x0001e80008000407 */
[----:B------:R0:W-:Y:S04]  /*0810*/  STS.U16 [R6+UR7+0x8400], R31 ;  /* 0x0084001f06007988 */ /* 0x0001e80008000407 */
[----:B------:R0:W-:Y:S04]  /*0820*/  STS.U16 [R6+UR7+0xa400], R29 ;  /* 0x00a4001d06007988 */ /* 0x0001e80008000407 */
[----:B------:R0:W-:Y:S04]  /*0830*/  STS.U16 [R6+UR7+0x8800], R27 ;  /* 0x0088001b06007988 */ /* 0x0001e80008000407 */
[----:B-1----:R-:W2:Y:S04]  /*0840*/  LDG.E.U16 R33, desc[UR14][R4.64] ;  /* 0x0000000e04217981 */ /* 0x002ea8000c1e1500 */
[----:B---3--:R-:W3:Y:S04]  /*0850*/  LDG.E.U16 R37, desc[UR14][R4.64+0x80] ;  /* 0x0000800e04257981 */ /* 0x008ee8000c1e1500 */
[----:B----4-:R-:W4:Y:S04]  /*0860*/  LDG.E.U16 R41, desc[UR14][R4.64+0x800] ;  /* 0x0008000e04297981 */ /* 0x010f28000c1e1500 */
[----:B0-----:R-:W4:Y:S04]  /*0870*/  LDG.E.U16 R43, desc[UR14][R4.64+0x880] ;  /* 0x0008800e042b7981 */ /* 0x001f28000c1e1500 */
[----:B------:R-:W4:Y:S04]  /*0880*/  LDG.E.U16 R45, desc[UR14][R4.64+0x1000] ;  /* 0x0010000e042d7981 */ /* 0x000f28000c1e1500 */
        /* <DEDUP_REMOVED lines=20> */
[----:B------:R0:W-:Y:S04]  /*09d0*/  STS.U16 [R6+UR7+0x9c00], R9 ;  /* 0x009c000906007988 */ /* 0x0001e80008000407 */
[----:B------:R2:W-:Y:S04]  /*09e0*/  STS.U16 [R6+UR7+0xb800], R10 ;  /* 0x00b8000a06007988 */ /* 0x0005e80008000407 */
[----:B------:R1:W-:Y:S01]  /*09f0*/  STS.U16 [R6+UR7+0xb400], R11 ;  /* 0x00b4000b06007988 */ /* 0x0003e20008000407 */
[----:B0-----:R-:W-:-:S03]  /*0a00*/  IMAD.SHL.U32 R9, R0, 0x4, RZ ;  /* 0x0000000400097824 */ /* 0x001fc600078e00ff */
[----:B------:R0:W-:Y:S02]  /*0a10*/  STS.U16 [R6+UR7+0xa800], R23 ;  /* 0x00a8001706007988 */ /* 0x0001e40008000407 */
[----:B------:R-:W-:Y:S02]  /*0a20*/  LOP3.LUT R9, R9, 0x380, RZ, 0xc0, !PT ;  /* 0x0000038009097812 */ /* 0x000fe400078ec0ff */
[----:B------:R2:W-:Y:S02]  /*0a30*/  STS.U16 [R6+UR7+0x8c00], R25 ;  /* 0x008c001906007988 */ /* 0x0005e40008000407 */
[C---:B--2---:R-:W-:Y:S02]  /*0a40*/  LEA R10, P0, R9.reuse, UR4, 0x1 ;  /* 0x00000004090a7c11 */ /* 0x044fe4000f8008ff */
[----:B------:R-:W2:Y:S02]  /*0a50*/  LDG.E.U16 R26, desc[UR14][R4.64+0x5880] ;  /* 0x0058800e041a7981 */ /* 0x000ea4000c1e1500 */
[----:B-1----:R-:W-:-:S02]  /*0a60*/  LEA.HI.X R11, R9, UR5, RZ, 0x1, P0 ;  /* 0x00000005090b7c11 */ /* 0x002fc400080f0cff */
[----:B0-----:R-:W2:Y:S01]  /*0a70*/  LDG.E.U16 R23, desc[UR14][R4.64+0x6880] ;  /* 0x0068800e04177981 */ /* 0x001ea2000c1e1500 */
[----:B------:R-:W-:-:S03]  /*0a80*/  IMAD.WIDE.U32 R10, R3, 0x2, R10 ;  /* 0x00000002030a7825 */ /* 0x000fc600078e000a */
[----:B------:R-:W-:Y:S04]  /*0a90*/  STS.U16 [R6+UR7+0xac00], R21 ;  /* 0x00ac001506007988 */ /* 0x000fe80008000407 */
[----:B------:R-:W-:Y:S04]  /*0aa0*/  STS.U16 [R6+UR7+0x9000], R17 ;  /* 0x0090001106007988 */ /* 0x000fe80008000407 */
[----:B------:R-:W-:Y:S04]  /*0ab0*/  STS.U16 [R6+UR7+0xb000], R19 ;  /* 0x00b0001306007988 */ /* 0x000fe80008000407 */
[----:B------:R-:W-:Y:S04]  /*0ac0*/  STS.U16 [R6+UR7+0x9400], R15 ;  /* 0x0094000f06007988 */ /* 0x000fe80008000407 */
[----:B------:R-:W-:Y:S04]  /*0ad0*/  STS.U16 [R6+UR7+0x9800], R12 ;  /* 0x0098000c06007988 */ /* 0x000fe80008000407 */
[----:B------:R0:W-:Y:S04]  /*0ae0*/  STS.U16 [R6+UR7+0xbc00], R13 ;  /* 0x00bc000d06007988 */ /* 0x0001e80008000407 */
[----:B------:R-:W2:Y:S04]  /*0af0*/  LDG.E.U16 R28, desc[UR14][R4.64+0x6000] ;  /* 0x0060000e041c7981 */ /* 0x000ea8000c1e1500 */
[----:B------:R-:W2:Y:S04]  /*0b00*/  LDG.E.U16 R25, desc[UR14][R4.64+0x7000] ;  /* 0x0070000e04197981 */ /* 0x000ea8000c1e1500 */
[----:B------:R-:W2:Y:S04]  /*0b10*/  LDG.E.U16 R30, desc[UR14][R4.64+0x7080] ;  /* 0x0070800e041e7981 */ /* 0x000ea8000c1e1500 */
[----:B------:R-:W2:Y:S04]  /*0b20*/  LDG.E.U16 R32, desc[UR14][R4.64+0x7800] ;  /* 0x0078000e04207981 */ /* 0x000ea8000c1e1500 */
[----:B------:R-:W2:Y:S04]  /*0b30*/  LDG.E.U16 R34, desc[UR14][R10.64+0x7880] ;  /* 0x0078800e0a227981 */ /* 0x000ea8000c1e1500 */
[----:B------:R-:W2:Y:S04]  /*0b40*/  LDG.E.U16 R9, desc[UR14][R4.64+0x40] ;  /* 0x0000400e04097981 */ /* 0x000ea8000c1e1500 */
[----:B0-----:R-:W2:Y:S04]  /*0b50*/  LDG.E.U16 R13, desc[UR14][R4.64+0xc0] ;  /* 0x0000c00e040d7981 */ /* 0x001ea8000c1e1500 */
[----:B------:R-:W2:Y:S04]  /*0b60*/  LDG.E.U16 R15, desc[UR14][R4.64+0x840] ;  /* 0x0008400e040f7981 */ /* 0x000ea8000c1e1500 */
[----:B------:R-:W2:Y:S04]  /*0b70*/  LDG.E.U16 R17, desc[UR14][R4.64+0x8c0] ;  /* 0x0008c00e04117981 */ /* 0x000ea8000c1e1500 */
[----:B------:R-:W2:Y:S04]  /*0b80*/  LDG.E.U16 R19, desc[UR14][R4.64+0x1040] ;  /* 0x0010400e04137981 */ /* 0x000ea8000c1e1500 */
[----:B------:R-:W2:Y:S04]  /*0b90*/  LDG.E.U16 R21, desc[UR14][R4.64+0x10c0] ;  /* 0x0010c00e04157981 */ /* 0x000ea8000c1e1500 */
[----:B------:R-:W2:Y:S04]  /*0ba0*/  LDG.E.U16 R12, desc[UR14][R4.64+0x6040] ;  /* 0x0060400e040c7981 */ /* 0x000ea8000c1e1500 */
[----:B------:R-:W-:Y:S04]  /*0bb0*/  STS.U16 [R8+UR7], R33 ;  /* 0x0000002108007988 */ /* 0x000fe80008000407 */
[----:B---3--:R-:W-:Y:S04]  /*0bc0*/  STS.U16 [R8+UR7+0x4000], R37 ;  /* 0x0040002508007988 */ /* 0x008fe80008000407 */
[----:B----4-:R-:W-:Y:S04]  /*0bd0*/  STS.U16 [R8+UR7+0x400], R41 ;  /* 0x0004002908007988 */ /* 0x010fe80008000407 */
[----:B------:R-:W-:Y:S04]  /*0be0*/  STS.U16 [R8+UR7+0x4400], R43 ;  /* 0x0044002b08007988 */ /* 0x000fe80008000407 */
        /* <DEDUP_REMOVED lines=18> */
[----:B------:R-:W-:Y:S04]  /*0d10*/  STS.U16 [R8+UR7+0x2c00], R24 ;  /* 0x002c001808007988 */ /* 0x000fe80008000407 */
[----:B------:R1:W-:Y:S04]  /*0d20*/  STS.U16 [R8+UR7+0x7000], R27 ;  /* 0x0070001b08007988 */ /* 0x0003e80008000407 */
[----:B------:R3:W-:Y:S04]  /*0d30*/  STS.U16 [R8+UR7+0x3400], R7 ;  /* 0x0034000708007988 */ /* 0x0007e80008000407 */
        /* <DEDUP_REMOVED lines=14> */
[----:B-1----:R-:W4:Y:S04]  /*0e20*/  LDG.E.U16 R27, desc[UR14][R4.64+0x5040] ;  /* 0x0050400e041b7981 */ /* 0x002f28000c1e1500 */
[----:B------:R-:W4:Y:S04]  /*0e30*/  LDG.E.U16 R57, desc[UR14][R4.64+0x50c0] ;  /* 0x0050c00e04397981 */ /* 0x000f28000c1e1500 */
[----:B------:R-:W4:Y:S04]  /*0e40*/  LDG.E.U16 R59, desc[UR14][R4.64+0x5840] ;  /* 0x0058400e043b7981 */ /* 0x000f28000c1e1500 */
[----:B------:R-:W4:Y:S04]  /*0e50*/  LDG.E.U16 R61, desc[UR14][R4.64+0x58c0] ;  /* 0x0058c00e043d7981 */ /* 0x000f28000c1e1500 */
[----:B------:R-:W4:Y:S04]  /*0e60*/  LDG.E.U16 R14, desc[UR14][R4.64+0x60c0] ;  /* 0x0060c00e040e7981 */ /* 0x000f28000c1e1500 */
[----:B------:R-:W4:Y:S04]  /*0e70*/  LDG.E.U16 R16, desc[UR14][R4.64+0x6840] ;  /* 0x0068400e04107981 */ /* 0x000f28000c1e1500 */
[----:B------:R-:W4:Y:S04]  /*0e80*/  LDG.E.U16 R18, desc[UR14][R4.64+0x68c0] ;  /* 0x0068c00e04127981 */ /* 0x000f28000c1e1500 */
[----:B------:R-:W4:Y:S04]  /*0e90*/  LDG.E.U16 R20, desc[UR14][R4.64+0x7040] ;  /* 0x0070400e04147981 */ /* 0x000f28000c1e1500 */
[----:B------:R0:W4:Y:S04]  /*0ea0*/  LDG.E.U16 R22, desc[UR14][R4.64+0x70c0] ;  /* 0x0070c00e04167981 */ /* 0x000128000c1e1500 */
[----:B---3--:R-:W3:Y:S04]  /*0eb0*/  LDG.E.U16 R7, desc[UR14][R10.64+0x7840] ;  /* 0x0078400e0a077981 */ /* 0x008ee8000c1e1500 */
[----:B------:R-:W3:Y:S01]  /*0ec0*/  LDG.E.U16 R24, desc[UR14][R10.64+0x78c0] ;  /* 0x0078c00e0a187981 */ /* 0x000ee2000c1e1500 */
[----:B------:R-:W-:Y:S01]  /*0ed0*/  LOP3.LUT P2, RZ, R0, 0xff, RZ, 0xc0, !PT ;  /* 0x000000ff00ff7812 */ /* 0x000fe2000784c0ff */
[----:B------:R-:W-:-:S02]  /*0ee0*/  UMOV UR4, 0x1 ;  /* 0x0000000100047882 */ /* 0x000fc40000000000 */
[----:B--2---:R1:W-:Y:S10]  /*0ef0*/  STS.U16 [R8+UR7+0x7400], R23 ;  /* 0x0074001708007988 */ /* 0x0043f40008000407 */
[----:B------:R-:W-:-:S05]  /*0f00*/  VOTEU.ALL UP0, P2 ;  /* 0x0000000000ff7886 */ /* 0x000fca0001000000 */
[----:B------:R-:W-:-:S04]  /*0f10*/  @!UP0 UIADD3 UR4, UPT, UPT, -UR4, 0x100000, URZ ;  /* 0x0010000004048890 */ /* 0x000fc8000fffe1ff */
[----:B------:R-:W-:Y:S02]  /*0f20*/  @!UP0 USHF.L.U32 UR5, UR4, 0xb, URZ ;  /* 0x0000000b04058899 */ /* 0x000fe400080006ff */
[----:B------:R-:W-:Y:S01]  /*0f30*/  @!UP0 USHF.L.U32 UR4, UR4, 0x1, URZ ;  /* 0x0000000104048899 */ /* 0x000fe200080006ff */
[----:B-1----:R-:W-:Y:S01]  /*0f40*/  SHF.R.U32.HI R23, RZ, 0x5, R0 ;  /* 0x00000005ff177819 */ /* 0x002fe20000011600 */
[----:B------:R-:W-:Y:S01]  /*0f50*/  VOTEU.ALL UP1, P2 ;  /* 0x0000000000ff7886 */ /* 0x000fe20001020000 */
[----:B------:R1:W-:Y:S02]  /*0f60*/  STS.U16 [R8+UR7+0x6c00], R26 ;  /* 0x006c001a08007988 */ /* 0x0003e40008000407 */
[----:B------:R-:W-:Y:S02]  /*0f70*/  R2UR UR12, R23 ;  /* 0x00000000170c72ca */ /* 0x000fe400000e0000 */
[----:B------:R1:W-:Y:S04]  /*0f80*/  STS.U16 [R8+UR7+0x3000], R28 ;  /* 0x0030001c08007988 */ /* 0x0003e80008000407 */
[----:B------:R1:W-:Y:S04]  /*0f90*/  STS.U16 [R8+UR7+0x3800], R25 ;  /* 0x0038001908007988 */ /* 0x0003e80008000407 */
[----:B------:R1:W-:Y:S04]  /*0fa0*/  STS.U16 [R8+UR7+0x7800], R30 ;  /* 0x0078001e08007988 */ /* 0x0003e80008000407 */
[----:B------:R1:W-:Y:S04]  /*0fb0*/  STS.U16 [R8+UR7+0x3c00], R32 ;  /* 0x003c002008007988 */ /* 0x0003e80008000407 */
[----:B------:R1:W-:Y:S04]  /*0fc0*/  STS.U16 [R8+UR7+0x7c00], R34 ;  /* 0x007c002208007988 */ /* 0x0003e80008000407 */
[----:B------:R1:W-:Y:S04]  /*0fd0*/  STS.U16 [R6+UR7], R9 ;  /* 0x0000000906007988 */ /* 0x0003e80008000407 */
[----:B------:R1:W-:Y:S04]  /*0fe0*/  STS.U16 [R6+UR7+0x4000], R13 ;  /* 0x0040000d06007988 */ /* 0x0003e80008000407 */
[----:B------:R1:W-:Y:S04]  /*0ff0*/  STS.U16 [R6+UR7+0x400], R15 ;  /* 0x0004000f06007988 */ /* 0x0003e80008000407 */
[----:B------:R1:W-:Y:S04]  /*1000*/  STS.U16 [R6+UR7+0x4400], R17 ;  /* 0x0044001106007988 */ /* 0x0003e80008000407 */
[----:B------:R1:W-:Y:S04]  /*1010*/  STS.U16 [R6+UR7+0x800], R19 ;  /* 0x0008001306007988 */ /* 0x0003e80008000407 */
[----:B------:R1:W-:Y:S04]  /*1020*/  STS.U16 [R6+UR7+0x4800], R21 ;  /* 0x0048001506007988 */ /* 0x0003e80008000407 */
[----:B------:R1:W-:Y:S01]  /*1030*/  STS.U16 [R6+UR7+0x3000], R12 ;  /* 0x0030000c06007988 */ /* 0x0003e20008000407 */
[----:B------:R-:W-:Y:S01]  /*1040*/  UISETP.NE.U32.AND UP0, UPT, UR12, URZ, UPT ;  /* 0x000000ff0c00728c */ /* 0x000fe2000bf05070 */
[----:B0-----:R-:W-:-:S02]  /*1050*/  LOP3.LUT R4, R0, 0xff, RZ, 0xc0, !PT ;  /* 0x000000ff00047812 */ /* 0x001fc400078ec0ff */
[----:B----4-:R1:W-:Y:S04]  /*1060*/  STS.U16 [R6+UR7+0xc00], R29 ;  /* 0x000c001d06007988 */ /* 0x0103e80008000407 */
        /* <DEDUP_REMOVED lines=22> */
[----:B---3--:R1:W-:Y:S04]  /*11d0*/  STS.U16 [R6+UR7+0x3c00], R7 ;  /* 0x003c000706007988 */ /* 0x0083e80008000407 */
[----:B------:R1:W-:Y:S01]  /*11e0*/  STS.U16 [R6+UR7+0x7c00], R24 ;  /* 0x007c001806007988 */ /* 0x0003e20008000407 */
[----:B------:R0:W-:Y:S06]  /*11f0*/  MEMBAR.ALL.CTA ;  /* 0x0000000000007992 */ /* 0x0001ec0000008000 */
[----:B0-----:R-:W-:Y:S04]  /*1200*/  FENCE.VIEW.ASYNC.S ;  /* 0x00000000000073c6 */ /* 0x001fe80000000000 */
[----:B------:R-:W0:Y:S02]  /*1210*/  FENCE.VIEW.ASYNC.S ;  /* 0x00000000000073c6 */ /* 0x000e240000000000 */
[----:B0-----:R1:W0:Y:S02]  /*1220*/  @!UP1 SYNCS.EXCH.64 URZ, [UR7+0xc000], UR4 ;  /* 0x00c0000407ff95b2 */ /* 0x0012240008000100 */
[----:B0-----:R-:W-:Y:S06]  /*1230*/  BAR.SYNC.DEFER_BLOCKING 0x0 ;  /* 0x0000000000007b1d */ /* 0x001fec0000010000 */
[----:B-1----:R-:W-:Y:S05]  /*1240*/  BRA.U UP0, `(.L_x_6) ;  /* 0x0000000100cc7547 */ /* 0x002fea000b800000 */
[----:B------:R-:W-:Y:S02]  /*1250*/  USHF.R.U32.HI UR10, URZ, 0x4, UR7 ;  /* 0x00000004ff0a7899 */ /* 0x000fe40008011607 */
[----:B------:R-:W-:Y:S02]  /*1260*/  UIADD3 UR8, UPT, UPT, UR7, 0x8000, URZ ;  /* 0x0000800007087890 */ /* 0x000fe4000fffe0ff */
[----:B------:R-:W-:Y:S02]  /*1270*/  USGXT.U32 UR10, UR10, 0xe ;  /* 0x0000000e0a0a789a */ /* 0x000fe40008000000 */
[----:B------:R-:W-:Y:S02]  /*1280*/  USHF.R.U32.HI UR8, URZ, 0x4, UR8 ;  /* 0x00000004ff087899 */ /* 0x000fe40008011608 */
[----:B------:R-:W-:Y:S02]  /*1290*/  UIADD3 UR40, UP0, UPT, UR10, 0x4000080, URZ ;  /* 0x040000800a287890 */ /* 0x000fe4000ff1e0ff */
[----:B------:R-:W-:Y:S01]  /*12a0*/  USGXT.U32 UR8, UR8, 0xe ;  /* 0x0000000e0808789a */ /* 0x000fe20008000000 */
[----:B------:R-:W-:Y:S01]  /*12b0*/  UMOV UR5, URZ ;  /* 0x000000ff00057c82 */ /* 0x000fe20008000000 */
[----:B------:R-:W-:Y:S01]  /*12c0*/  UMOV UR4, URZ ;  /* 0x000000ff00047c82 */ /* 0x000fe20008000000 */
[----:B------:R-:W-:-:S02]  /*12d0*/  UIADD3.X UR41, UPT, UPT, UR5, 0x40004040, URZ, UP0, !UPT ;  /* 0x4000404005297890 */ /* 0x000fc400087fe4ff */
[----:B------:R-:W-:Y:S02]  /*12e0*/  UIADD3 UR38, UP0, UPT, UR8, 0x2, URZ ;  /* 0x0000000208267890 */ /* 0x000fe4000ff1e0ff */
[----:B------:R-:W-:Y:S02]  /*12f0*/  ULOP3.LUT UR10, UR10, 0x4000000, URZ, 0xfc, !UPT ;  /* 0x040000000a0a7892 */ /* 0x000fe4000f8efcff */
[----:B------:R-:W-:Y:S02]  /*1300*/  UIADD3.X UR39, UPT, UPT, UR4, 0x40004040, URZ, UP0, !UPT ;  /* 0x4000404004277890 */ /* 0x000fe400087fe4ff */
[----:B------:R-:W-:Y:S02]  /*1310*/  UIADD3.64 UR16, UPT, UPT, UR40, 0x80, URZ ;  /* 0x0000008028107897 */ /* 0x000fe4000fffe0ff */
[----:B------:R-:W-:Y:S02]  /*1320*/  UIADD3.64 UR4, UPT, UPT, UR38, 0x2, URZ ;  /* 0x0000000226047897 */ /* 0x000fe4000fffe0ff */
[----:B------:R-:W-:-:S02]  /*1330*/  UIADD3.64 UR20, UPT, UPT, UR40, 0x100, URZ ;  /* 0x0000010028147897 */ /* 0x000fc4000fffe0ff */
[----:B------:R-:W-:Y:S02]  /*1340*/  UIADD3.64 UR18, UPT, UPT, UR38, 0x4, URZ ;  /* 0x0000000426127897 */ /* 0x000fe4000fffe0ff */
[----:B------:R-:W-:Y:S02]  /*1350*/  UIADD3.64 UR24, UPT, UPT, UR40, 0x180, URZ ;  /* 0x0000018028187897 */ /* 0x000fe4000fffe0ff */
[----:B------:R-:W-:Y:S02]  /*1360*/  UIADD3.64 UR22, UPT, UPT, UR38, 0x1fe, URZ ;  /* 0x000001fe26167897 */ /* 0x000fe4000fffe0ff */
[----:B------:R-:W-:Y:S02]  /*1370*/  UIADD3.64 UR28, UPT, UPT, UR40, 0x200, URZ ;  /* 0x00000200281c7897 */ /* 0x000fe4000fffe0ff */
[----:B------:R-:W-:Y:S02]  /*1380*/  UIADD3.64 UR26, UPT, UPT, UR38, 0x200, URZ ;  /* 0x00000200261a7897 */ /* 0x000fe4000fffe0ff */
[----:B------:R-:W-:-:S02]  /*1390*/  UIADD3.64 UR32, UPT, UPT, UR40, 0x280, URZ ;  /* 0x0000028028207897 */ /* 0x000fc4000fffe0ff */
[----:B------:R-:W-:Y:S01]  /*13a0*/  UIADD3.64 UR30, UPT, UPT, UR38, 0x202, URZ ;  /* 0x00000202261e7897 */ /* 0x000fe2000fffe0ff */
[----:B------:R-:W-:Y:S01]  /*13b0*/  UMOV UR42, 0x0 ;  /* 0x00000000002a7882 */ /* 0x000fe20000000000 */
[----:B------:R-:W-:Y:S01]  /*13c0*/  UMOV UR43, 0x4210490 ;  /* 0x04210490002b7882 */ /* 0x000fe20000000000 */
[----:B------:R-:W-:Y:S01]  /*13d0*/  UIADD3.64 UR36, UPT, UPT, UR40, 0x300, URZ ;  /* 0x0000030028247897 */ /* 0x000fe2000fffe0ff */
[----:B------:R-:W-:Y:S01]  /*13e0*/  UMOV UR9, 0x40004040 ;  /* 0x4000404000097882 */ /* 0x000fe20000000000 */
[----:B------:R-:W-:Y:S01]  /*13f0*/  UIADD3.64 UR34, UPT, UPT, UR38, 0x204, URZ ;  /* 0x0000020426227897 */ /* 0x000fe2000fffe0ff */
[----:B------:R-:W-:Y:S01]  /*1400*/  UMOV UR11, 0x40004040 ;  /* 0x40004040000b7882 */ /* 0x000fe20000000000 */
[----:B------:R-:W-:Y:S01]  /*1410*/  UMOV UR44, 0x0 ;  /* 0x00000000002c7882 */ /* 0x000fe20000000000 */
[----:B------:R-:W-:Y:S01]  /*1420*/  UMOV UR45, 0x4210490 ;  /* 0x04210490002d7882 */ /* 0x000fe20000000000 */
[----:B------:R-:W-:Y:S01]  /*1430*/  UMOV UR46, 0x0 ;  /* 0x00000000002e7882 */ /* 0x000fe20000000000 */
[----:B------:R-:W-:Y:S01]  /*1440*/  UMOV UR47, 0x4210490 ;  /* 0x04210490002f7882 */ /* 0x000fe20000000000 */
[----:B------:R0:W-:Y:S01]  /*1450*/  UTCHMMA gdesc[UR8], gdesc[UR10], tmem[UR13], tmem[UR42], idesc[UR43], !UPT ;  /* 0x00ff2a0a080075ea */ /* 0x0001e2000f80000d */
[----:B------:R-:W-:Y:S01]  /*1460*/  UMOV UR48, 0x0 ;  /* 0x0000000000307882 */ /* 0x000fe20000000000 */
[----:B------:R-:W-:Y:S01]  /*1470*/  UMOV UR49, 0x4210490 ;  /* 0x0421049000317882 */ /* 0x000fe20000000000 */
[----:B------:R0:W-:Y:S01]  /*1480*/  UTCHMMA gdesc[UR38], gdesc[UR40], tmem[UR13], tmem[UR44], idesc[UR45], UPT ;  /* 0x00ff2c28260075ea */ /* 0x0001e2000b80000d */
        /* <DEDUP_REMOVED lines=12> */
[----:B------:R0:W-:Y:S01]  /*1550*/  UTCHMMA gdesc[UR30], gdesc[UR32], tmem[UR13], tmem[UR54], idesc[UR55], UPT ;  /* 0x00ff36201e0075ea */ /* 0x0001e2000b80000d */
[----:B------:R0:W-:Y:S01]  /*1560*/  UTCHMMA gdesc[UR34], gdesc[UR36], tmem[UR13], tmem[UR56], idesc[UR57], UPT ;  /* 0x00ff3824220075ea */ /* 0x0001e2000b80000d */
[----:B------:R-:W-:Y:S01]  /*1570*/  NOP ;  /* 0x0000000000007918 */ /* 0x000fe20000000000 */
.L_x_6:
[----:B------:R-:W-:Y:S01]  /*1580*/  ELECT P0, URZ, PT ;  /* 0x0000000000ff782f */ /* 0x000fe20003800000 */
[----:B0-----:R-:W-:-:S03]  /*1590*/  UIADD3 UR4, UPT, UPT, UR7, 0xc000, URZ ;  /* 0x0000c00007047890 */ /* 0x001fc6000fffe0ff */
[----:B------:R-:W-:Y:S01]  /*15a0*/  ISETP.LT.U32.AND P0, PT, R4, 0x20, P0 ;  /* 0x000000200400780c */ /* 0x000fe20000701070 */
[----:B------:R-:W-:-:S12]  /*15b0*/  UMOV UR5, URZ ;  /* 0x000000ff00057c82 */ /* 0x000fd80008000000 */
[----:B------:R-:W-:Y:S01]  /*15c0*/  VOTEU.ANY UP0, P0 ;  /* 0x0000000000ff7886 */ /* 0x000fe20000000100 */
[----:B------:R-:W-:-:S04]  /*15d0*/  VOTEU.ANY UP1, P0 ;  /* 0x0000000000ff7886 */ /* 0x000fc80000020100 */
[----:B------:R-:W-:Y:S01]  /*15e0*/  @UP0 UMOV UR8, UR4 ;  /* 0x0000000400080c82 */ /* 0x000fe20008000000 */
[----:B------:R-:W-:Y:S01]  /*15f0*/  USHF.L.U32 UR4, UR12, 0x15, URZ ;  /* 0x000000150c047899 */ /* 0x000fe200080006ff */
[----:B------:R0:W-:Y:S01]  /*1600*/  @UP1 UTCBAR [UR8], URZ ;  /* 0x000000ff080013e9 */ /* 0x0001e200080000ff */
[----:B------:R-:W-:Y:S01]  /*1610*/  BAR.SYNC.DEFER_BLOCKING 0x0 ;  /* 0x0000000000007b1d */ /* 0x000fe20000010000 */
[----:B------:R-:W-:Y:S02]  /*1620*/  USHF.L.U32 UR5, UR12, 0x4, URZ ;  /* 0x000000040c057899 */ /* 0x000fe400080006ff */
[----:B------:R-:W-:Y:S02]  /*1630*/  ULOP3.LUT UR4, UR4, 0x600000, URZ, 0xc0, !UPT ;  /* 0x0060000004047892 */ /* 0x000fe4000f8ec0ff */
[----:B------:R-:W-:-:S04]  /*1640*/  ULOP3.LUT UR5, UR5, 0x40, URZ, 0xc0, !UPT ;  /* 0x0000004005057892 */ /* 0x000fc8000f8ec0ff */
[----:B------:R-:W-:Y:S01]  /*1650*/  UIADD3 UR4, UPT, UPT, UR5, UR4, UR13 ;  /* 0x0000000405047290 */ /* 0x000fe2000fffe00d */
[----:B------:R-:W1:Y:S02]  /*1660*/  SYNCS.PHASECHK.TRANS64.TRYWAIT P0, [UR7+0xc000], RZ ;  /* 0x00c000ffff0075a7 */ /* 0x000e640008001107 */
[----:B01----:R-:W-:Y:S09]  /*1670*/  @!P0 BRA `(.L_x_7) ;  /* 0x0000000400e88947 */ /* 0x003ff20003800000 */
.L_x_11:
[----:B------:R-:W-:Y:S01]  /*1680*/  BAR.SYNC.DEFER_BLOCKING 0x0 ;  /* 0x0000000000007b1d */ /* 0x000fe20000010000 */
[C---:B------:R-:W-:Y:S01]  /*1690*/  IMAD.SHL.U32 R38, R0.reuse, 0x10, RZ ;  /* 0x0000001000267824 */ /* 0x040fe200078e00ff */
[C---:B------:R-:W-:Y:S01]  /*16a0*/  LOP3.LUT R37, R0.reuse, 0x7, RZ, 0xc0, !PT ;  /* 0x0000000700257812 */ /* 0x040fe200078ec0ff */
[C---:B------:R-:W-:Y:S02]  /*16b0*/  IMAD.SHL.U32 R39, R0.reuse, 0x8, RZ ;  /* 0x0000000800277824 */ /* 0x040fe400078e00ff */
[----:B------:R-:W-:Y:S01]  /*16c0*/  IMAD.SHL.U32 R40, R0, 0x40, RZ ;  /* 0x0000004000287824 */ /* 0x000fe200078e00ff */
[----:B------:R-:W-:Y:S01]  /*16d0*/  LOP3.LUT R38, R38, 0x8f0, RZ, 0xc0, !PT ;  /* 0x000008f026267812 */ /* 0x000fe200078ec0ff */
[----:B------:R-:W-:Y:S01]  /*16e0*/  IMAD.SHL.U32 R0, R0, 0x80, RZ ;  /* 0x0000008000007824 */ /* 0x000fe200078e00ff */
[----:B------:R-:W-:Y:S01]  /*16f0*/  LDTM.16dp32bit_t0_t15.x32 R4, tmem[UR4] ;  /* 0x00000004000479ee */ /* 0x000fe20008a80000 */
[----:B------:R-:W0:Y:S01]  /*1700*/  LDTM.16dp32bit_t16_t31.x32 R4, tmem[UR4+0x20] ;  /* 0x00002004000479ee */ /* 0x000e220008aa0000 */
[----:B------:R-:W-:Y:S01]  /*1710*/  LOP3.LUT R39, R39, 0x300, RZ, 0xc0, !PT ;  /* 0x0000030027277812 */ /* 0x000fe200078ec0ff */
[----:B------:R-:W1:Y:S01]  /*1720*/  LDCU.64 UR4, c[0x0][0x390] ;  /* 0x00007200ff0477ac */ /* 0x000e620008000a00 */
[----:B------:R-:W-:Y:S01]  /*1730*/  IMAD R38, R37, 0x1000, R38 ;  /* 0x0000100025267824 */ /* 0x000fe200078e0226 */
[----:B------:R-:W-:Y:S01]  /*1740*/  LOP3.LUT R0, R0, 0x7c00, RZ, 0xc0, !PT ;  /* 0x00007c0000007812 */ /* 0x000fe200078ec0ff */
[----:B------:R-:W-:Y:S01]  /*1750*/  IMAD.SHL.U32 R3, R3, 0x4, RZ ;  /* 0x0000000403037824 */ /* 0x000fe200078e00ff */
[----:B------:R-:W-:Y:S01]  /*1760*/  LOP3.LUT R40, R40, 0x400, RZ, 0xc0, !PT ;  /* 0x0000040028287812 */ /* 0x000fe200078ec0ff */
[----:B------:R-:W-:-:S02]  /*1770*/  IMAD.SHL.U32 R2, R2, 0x4, RZ ;  /* 0x0000000402027824 */ /* 0x000fc400078e00ff */
[----:B------:R-:W-:Y:S01]  /*1780*/  IMAD R37, R37, 0x10, R0 ;  /* 0x0000001025257824 */ /* 0x000fe200078e0200 */
[----:B------:R-:W-:-:S04]  /*1790*/  IADD3 R38, PT, PT, R39, R38, R40 ;  /* 0x0000002627267210 */ /* 0x000fc80007ffe028 */
[----:B------:R-:W-:Y:S02]  /*17a0*/  LOP3.LUT R36, R37, R36, RZ, 0x3c, !PT ;  /* 0x0000002425247212 */ /* 0x000fe400078e3cff */
[C---:B------:R-:W-:Y:S01]  /*17b0*/  LOP3.LUT R0, R38.reuse, 0x10, RZ, 0x3c, !PT ;  /* 0x0000001026007812 */ /* 0x040fe200078e3cff */
[----:B------:R-:W0:Y:S01]  /*17c0*/  @!P2 SYNCS.CCTL.IV [UR7+0xc000] ;  /* 0x00c00000ff00a9b1 */ /* 0x000e220008000007 */
[C---:B------:R-:W-:Y:S01]  /*17d0*/  LOP3.LUT R37, R38.reuse, 0x20, RZ, 0x3c, !PT ;  /* 0x0000002026257812 */ /* 0x040fe200078e3cff */
[----:B------:R-:W-:Y:S01]  /*17e0*/  NOP ;  /* 0x0000000000007918 */ /* 0x000fe20000000000 */
[C---:B------:R-:W-:Y:S02]  /*17f0*/  LOP3.LUT R39, R38.reuse, 0x30, RZ, 0x3c, !PT ;  /* 0x0000003026277812 */ /* 0x040fe400078e3cff */
[C---:B------:R-:W-:Y:S01]  /*1800*/  LOP3.LUT R40, R38.reuse, 0x40, RZ, 0x3c, !PT ;  /* 0x0000004026287812 */ /* 0x040fe200078e3cff */
[----:B0-----:R-:W-:Y:S01]  /*1810*/  STS.128 [R38+UR7], R4 ;  /* 0x0000000426007988 */ /* 0x001fe20008000c07 */
[----:B------:R-:W-:-:S02]  /*1820*/  LOP3.LUT R41, R38, 0x50, RZ, 0x3c, !PT ;  /* 0x0000005026297812 */ /* 0x000fc400078e3cff */
[C---:B------:R-:W-:Y:S01]  /*1830*/  LOP3.LUT R42, R38.reuse, 0x60, RZ, 0x3c, !PT ;  /* 0x00000060262a7812 */ /* 0x040fe200078e3cff */
[----:B------:R-:W-:Y:S01]  /*1840*/  STS.128 [R0+UR7], R8 ;  /* 0x0000000800007988 */ /* 0x000fe20008000c07 */
[----:B------:R-:W-:Y:S02]  /*1850*/  LOP3.LUT R43, R38, 0x70, RZ, 0x3c, !PT ;  /* 0x00000070262b7812 */ /* 0x000fe400078e3cff */
[----:B-1----:R-:W-:Y:S01]  /*1860*/  IADD3 R2, P0, P2, R3, UR4, R2 ;  /* 0x0000000403027c10 */ /* 0x002fe2000fa1e002 */
[----:B------:R-:W-:Y:S03]  /*1870*/  STS.128 [R37+UR7], R12 ;  /* 0x0000000c25007988 */ /* 0x000fe60008000c07 */
[----:B------:R-:W-:Y:S01]  /*1880*/  IADD3.X R3, PT, PT, RZ, UR5, RZ, P0, P2 ;  /* 0x00000005ff037c10 */ /* 0x000fe200087e44ff */
[----:B------:R-:W-:Y:S04]  /*1890*/  STS.128 [R39+UR7], R16 ;  /* 0x0000001027007988 */ /* 0x000fe80008000c07 */
[----:B------:R-:W-:Y:S04]  /*18a0*/  STS.128 [R40+UR7], R20 ;  /* 0x0000001428007988 */ /* 0x000fe80008000c07 */
[----:B------:R-:W-:Y:S04]  /*18b0*/  STS.128 [R41+UR7], R24 ;  /* 0x0000001829007988 */ /* 0x000fe80008000c07 */
[----:B------:R-:W-:Y:S04]  /*18c0*/  STS.128 [R42+UR7], R28 ;  /* 0x0000001c2a007988 */ /* 0x000fe80008000c07 */
[----:B------:R-:W-:Y:S01]  /*18d0*/  STS.128 [R43+UR7], R32 ;  /* 0x000000202b007988 */ /* 0x000fe20008000c07 */
[----:B------:R-:W-:Y:S06]  /*18e0*/  BAR.SYNC.DEFER_BLOCKING 0x0 ;  /* 0x0000000000007b1d */ /* 0x000fec0000010000 */
[----:B------:R-:W0:Y:S04]  /*18f0*/  LDSM.16.M88.4 R4, [R36+UR7] ;  /* 0x000000072404783b */ /* 0x000e280008000200 */
[----:B------:R-:W1:Y:S04]  /*1900*/  LDSM.16.M88.4 R8, [R36+UR7+0x80] ;  /* 0x000080072408783b */ /* 0x000e680008000200 */
[----:B------:R-:W2:Y:S04]  /*1910*/  LDSM.16.M88.4 R12, [R36+UR7+0x100] ;  /* 0x00010007240c783b */ /* 0x000ea80008000200 */
[----:B------:R-:W3:Y:S04]  /*1920*/  LDSM.16.M88.4 R44, [R36+UR7+0x180] ;  /* 0x00018007242c783b */ /* 0x000ee80008000200 */
[----:B------:R-:W4:Y:S04]  /*1930*/  LDSM.16.M88.4 R16, [R36+UR7+0x200] ;  /* 0x000200072410783b */ /* 0x000f280008000200 */
[----:B------:R-:W5:Y:S04]  /*1940*/  LDSM.16.M88.4 R20, [R36+UR7+0x280] ;  /* 0x000280072414783b */ /* 0x000f680008000200 */
[----:B------:R-:W2:Y:S04]  /*1950*/  LDSM.16.M88.4 R24, [R36+UR7+0x300] ;  /* 0x000300072418783b */ /* 0x000ea80008000200 */
[----:B------:R-:W2:Y:S04]  /*1960*/  LDSM.16.M88.4 R28, [R36+UR7+0x380] ;  /* 0x00038007241c783b */ /* 0x000ea80008000200 */
[----:B0-----:R0:W-:Y:S04]  /*1970*/  STG.E desc[UR14][R2.64], R4 ;  /* 0x0000000402007986 */ /* 0x0011e8000c10190e */
[----:B------:R0:W-:Y:S04]  /*1980*/  STG.E desc[UR14][R2.64+0x80], R5 ;  /* 0x0000800502007986 */ /* 0x0001e8000c10190e */
[----:B------:R0:W-:Y:S04]  /*1990*/  STG.E desc[UR14][R2.64+0x100], R6 ;  /* 0x0001000602007986 */ /* 0x0001e8000c10190e */
[----:B------:R0:W-:Y:S04]  /*19a0*/  STG.E desc[UR14][R2.64+0x180], R7 ;  /* 0x0001800702007986 */ /* 0x0001e8000c10190e */
[----:B-1----:R0:W-:Y:S04]  /*19b0*/  STG.E desc[UR14][R2.64+0x1000], R8 ;  /* 0x0010000802007986 */ /* 0x0021e8000c10190e */
[----:B------:R0:W-:Y:S04]  /*19c0*/  STG.E desc[UR14][R2.64+0x1080], R9 ;  /* 0x0010800902007986 */ /* 0x0001e8000c10190e */
[----:B------:R0:W-:Y:S04]  /*19d0*/  STG.E desc[UR14][R2.64+0x1100], R10 ;  /* 0x0011000a02007986 */ /* 0x0001e8000c10190e */
[----:B------:R0:W-:Y:S04]  /*19e0*/  STG.E desc[UR14][R2.64+0x1180], R11 ;  /* 0x0011800b02007986 */ /* 0x0001e8000c10190e */
[----:B--2---:R0:W-:Y:S04]  /*19f0*/  STG.E desc[UR14][R2.64+0x2000], R12 ;  /* 0x0020000c02007986 */ /* 0x0041e8000c10190e */
[----:B------:R0:W-:Y:S04]  /*1a00*/  STG.E desc[UR14][R2.64+0x2080], R13 ;  /* 0x0020800d02007986 */ /* 0x0001e8000c10190e */
[----:B------:R0:W-:Y:S04]  /*1a10*/  STG.E desc[UR14][R2.64+0x2100], R14 ;  /* 0x0021000e02007986 */ /* 0x0001e8000c10190e */
[----:B------:R0:W-:Y:S04]  /*1a20*/  STG.E desc[UR14][R2.64+0x2180], R15 ;  /* 0x0021800f02007986 */ /* 0x0001e8000c10190e */
[----:B---3--:R0:W-:Y:S04]  /*1a30*/  STG.E desc[UR14][R2.64+0x3000], R44 ;  /* 0x0030002c02007986 */ /* 0x0081e8000c10190e */
[----:B------:R0:W-:Y:S04]  /*1a40*/  STG.E desc[UR14][R2.64+0x3080], R45 ;  /* 0x0030802d02007986 */ /* 0x0001e8000c10190e */
[----:B------:R0:W-:Y:S04]  /*1a50*/  STG.E desc[UR14][R2.64+0x3100], R46 ;  /* 0x0031002e02007986 */ /* 0x0001e8000c10190e */
[----:B------:R0:W-:Y:S04]  /*1a60*/  STG.E desc[UR14][R2.64+0x3180], R47 ;  /* 0x0031802f02007986 */ /* 0x0001e8000c10190e */
[----:B----4-:R0:W-:Y:S04]  /*1a70*/  STG.E desc[UR14][R2.64+0x4000], R16 ;  /* 0x0040001002007986 */ /* 0x0101e8000c10190e */
[----:B------:R0:W-:Y:S04]  /*1a80*/  STG.E desc[UR14][R2.64+0x4080], R17 ;  /* 0x0040801102007986 */ /* 0x0001e8000c10190e */
[----:B------:R0:W-:Y:S04]  /*1a90*/  STG.E desc[UR14][R2.64+0x4100], R18 ;  /* 0x0041001202007986 */ /* 0x0001e8000c10190e */
[----:B------:R0:W-:Y:S04]  /*1aa0*/  STG.E desc[UR14][R2.64+0x4180], R19 ;  /* 0x0041801302007986 */ /* 0x0001e8000c10190e */
[----:B-----5:R0:W-:Y:S04]  /*1ab0*/  STG.E desc[UR14][R2.64+0x5000], R20 ;  /* 0x0050001402007986 */ /* 0x0201e8000c10190e */
[----:B------:R0:W-:Y:S04]  /*1ac0*/  STG.E desc[UR14][R2.64+0x5080], R21 ;  /* 0x0050801502007986 */ /* 0x0001e8000c10190e */
        /* <DEDUP_REMOVED lines=9> */
[----:B------:R0:W-:Y:S01]  /*1b60*/  STG.E desc[UR14][R2.64+0x7180], R31 ;  /* 0x0071801f02007986 */ /* 0x0001e2000c10190e */
[----:B------:R-:W-:Y:S06]  /*1b70*/  BAR.SYNC.DEFER_BLOCKING 0x0 ;  /* 0x0000000000007b1d */ /* 0x000fec0000010000 */
[----:B------:R-:W-:Y:S05]  /*1b80*/  @P1 BRA `(.L_x_8) ;  /* 0x00000000009c1947 */ /* 0x000fea0003800000 */
[----:B------:R-:W-:Y:S01]  /*1b90*/  NOP ;  /* 0x0000000000007918 */ /* 0x000fe20000000000 */
[----:B------:R-:W-:Y:S01]  /*1ba0*/  UMOV UR4, 0x50 ;  /* 0x0000005000047882 */ /* 0x000fe20000000000 */
[----:B------:R-:W-:Y:S01]  /*1bb0*/  IMAD.U32 R0, RZ, RZ, UR13 ;  /* 0x0000000dff007e24 */ /* 0x000fe2000f8e00ff */
[----:B------:R-:W-:Y:S01]  /*1bc0*/  ULEA UR6, UR6, UR4, 0x18 ;  /* 0x0000000406067291 */ /* 0x000fe2000f8ec0ff */
[----:B0-----:R-:W-:Y:S02]  /*1bd0*/  IMAD.MOV.U32 R3, RZ, RZ, 0xf ;  /* 0x0000000fff037424 */ /* 0x001fe400078e00ff */
[----:B------:R-:W-:Y:S01]  /*1be0*/  IMAD.MOV.U32 R7, RZ, RZ, 0x1 ;  /* 0x00000001ff077424 */ /* 0x000fe200078e00ff */
[----:B------:R-:W-:-:S04]  /*1bf0*/  LOP3.LUT R0, R0, 0xffff, RZ, 0xc0, !PT ;  /* 0x0000ffff00007812 */ /* 0x000fc800078ec0ff */
[----:B------:R-:W-:Y:S01]  /*1c00*/  SHF.R.U32.HI R0, RZ, 0x5, R0 ;  /* 0x00000005ff007819 */ /* 0x000fe20000011600 */
[----:B------:R-:W0:Y:S04]  /*1c10*/  LDS R5, [UR6] ;  /* 0x00000006ff057984 */ /* 0x000e280008000800 */
[----:B------:R-:W-:Y:S01]  /*1c20*/  VIADD R2, R0, 0x10 ;  /* 0x0000001000027836 */ /* 0x000fe20000000000 */
[----:B------:R-:W-:-:S04]  /*1c30*/  SHF.L.U32 R0, R3, R0, RZ ;  /* 0x0000000003007219 */ /* 0x000fc800000006ff */
[----:B------:R-:W-:-:S04]  /*1c40*/  SHF.L.U32 R3, R7, R2, RZ ;  /* 0x0000000207037219 */ /* 0x000fc800000006ff */
[----:B------:R-:W-:-:S04]  /*1c50*/  LOP3.LUT R0, R3, R0, RZ, 0xfc, !PT ;  /* 0x0000000003007212 */ /* 0x000fc800078efcff */
[C---:B------:R-:W-:Y:S02]  /*1c60*/  LOP3.LUT R2, R0.reuse, 0xffff, RZ, 0xc0, !PT ;  /* 0x0000ffff00027812 */ /* 0x040fe400078ec0ff */
[----:B0-----:R-:W-:-:S04]  /*1c70*/  LOP3.LUT R3, R0, 0xffff, R5, 0x80, !PT ;  /* 0x0000ffff00037812 */ /* 0x001fc800078e8005 */
[----:B------:R-:W-:-:S13]  /*1c80*/  ISETP.NE.AND P0, PT, R3, R2, PT ;  /* 0x000000020300720c */ /* 0x000fda0003f05270 */
[----:B------:R-:W-:Y:S05]  /*1c90*/  @P0 BRA `(.L_x_9) ;  /* 0x0000000000500947 */ /* 0x000fea0003800000 */
[----:B------:R-:W-:Y:S02]  /*1ca0*/  SHF.R.U32.HI R5, RZ, 0x10, R5 ;  /* 0x00000010ff057819 */ /* 0x000fe40000011605 */
[----:B------:R-:W-:-:S04]  /*1cb0*/  SHF.R.U32.HI R2, RZ, 0x10, R0 ;  /* 0x00000010ff027819 */ /* 0x000fc80000011600 */
[----:B------:R-:W-:-:S04]  /*1cc0*/  LOP3.LUT R5, R5, R2, RZ, 0xc0, !PT ;  /* 0x0000000205057212 */ /* 0x000fc800078ec0ff */
[----:B------:R-:W-:-:S13]  /*1cd0*/  ISETP.NE.AND P0, PT, R5, R2, PT ;  /* 0x000000020500720c */ /* 0x000fda0003f05270 */
[----:B------:R-:W-:Y:S05]  /*1ce0*/  @P0 BRA `(.L_x_10) ;  /* 0x0000000000300947 */ /* 0x000fea0003800000 */
[----:B------:R-:W-:Y:S01]  /*1cf0*/  R2UR UR4, R0 ;  /* 0x00000000000472ca */ /* 0x000fe200000e0000 */
[----:B------:R-:W-:Y:S01]  /*1d00*/  VOTEU.ANY UR5, UPT, PT ;  /* 0x0000000000057886 */ /* 0x000fe200038e0100 */
[----:B------:R-:W0:Y:S01]  /*1d10*/  S2R R0, SR_LANEID ;  /* 0x0000000000007919 */ /* 0x000e220000000000 */
[----:B------:R-:W-:-:S10]  /*1d20*/  UFLO.U32 UR5, UR5 ;  /* 0x00000005000572bd */ /* 0x000fd400080e0000 */
[----:B------:R-:W-:-:S06]  /*1d30*/  ULOP3.LUT UR4, URZ, UR4, URZ, 0x33, !UPT ;  /* 0x00000004ff047292 */ /* 0x000fcc000f8e33ff */
[----:B------:R-:W-:-:S04]  /*1d40*/  IMAD.U32 R2, RZ, RZ, UR4 ;  /* 0x00000004ff027e24 */ /* 0x000fc8000f8e00ff */
[----:B------:R-:W1:Y:S02]  /*1d50*/  REDUX UR7, R2 ;  /* 0x00000000020773c4 */ /* 0x000e640000000000 */
[----:B------:R2:W-:Y:S01]  /*1d60*/  UTCATOMSWS.AND URZ, UR4 ;  /* 0x0000000400ff79e3 */ /* 0x0005e20008000000 */
[----:B0-----:R-:W-:Y:S01]  /*1d70*/  ISETP.EQ.U32.AND P0, PT, R0, UR5, PT ;  /* 0x0000000500007c0c */ /* 0x001fe2000bf02070 */
[----:B-1----:R-:W-:-:S12]  /*1d80*/  IMAD.U32 R0, RZ, RZ, UR7 ;  /* 0x00000007ff007e24 */ /* 0x002fd8000f8e00ff */
[----:B------:R2:W-:Y:S01]  /*1d90*/  @P0 ATOMS.AND RZ, [UR6], R0 ;  /* 0x00000000ffff098c */ /* 0x0005e2000a800006 */
[----:B------:R-:W-:Y:S05]  /*1da0*/  BRA `(.L_x_8) ;  /* 0x0000000000147947 */ /* 0x000fea0003800000 */
.L_x_10:
[----:B------:R-:W-:-:S07]  /*1db0*/  MOV R2, 0x1dd0 ;  /* 0x00001dd000027802 */ /* 0x000fce0000000f00 */
[----:B------:R-:W-:Y:S05]  /*1dc0*/  CALL.REL.NOINC `($__internal_0_$__cuda_sm10x_tcgen05_guardrail_trap_col_being_dealloced_not_returned_by_alloc) ;  /* 0x0000000000207944 */ /* 0x000fea0003c00000 */
[----:B------:R-:W-:Y:S05]  /*1dd0*/  BRA `(.L_x_8) ;  /* 0x0000000000087947 */ /* 0x000fea0003800000 */
.L_x_9:
[----:B------:R-:W-:-:S07]  /*1de0*/  MOV R2, 0x1e00 ;  /* 0x00001e0000027802 */ /* 0x000fce0000000f00 */
[----:B------:R-:W-:Y:S05]  /*1df0*/  CALL.REL.NOINC `($__internal_2_$__cuda_sm10x_tcgen05_guardrail_trap_unallocated_columns_being_dealloced) ;  /* 0x00000000002c7944 */ /* 0x000fea0003c00000 */
.L_x_8:
[----:B------:R-:W-:Y:S01]  /*1e00*/  NOP ;  /* 0x0000000000007918 */ /* 0x000fe20000000000 */
[----:B--2---:R-:W-:Y:S05]  /*1e10*/  EXIT ;  /* 0x000000000000794d */ /* 0x004fea0003800000 */
.L_x_7:
[----:B------:R-:W0:Y:S02]  /*1e20*/  SYNCS.PHASECHK.TRANS64.TRYWAIT P0, [UR7+0xc000], RZ ;  /* 0x00c000ffff0075a7 */ /* 0x000e240008001107 */
[----:B0-----:R-:W-:Y:S05]  /*1e30*/  @!P0 BRA `(.L_x_7) ;  /* 0xfffffffc00f88947 */ /* 0x001fea000383ffff */
[----:B------:R-:W-:Y:S05]  /*1e40*/  BRA `(.L_x_11) ;  /* 0xfffffff8000c7947 */ /* 0x000fea000383ffff */
        .weak           $__internal_0_$__cuda_sm10x_tcgen05_guardrail_trap_col_being_dealloced_not_returned_by_alloc
        .type           $__internal_0_$__cuda_sm10x_tcgen05_guardrail_trap_col_being_dealloced_not_returned_by_alloc,@function
        .size           $__internal_0_$__cuda_sm10x_tcgen05_guardrail_trap_col_being_dealloced_not_returned_by_alloc,($__internal_1_$__cuda_sm10x_tcgen05_guardrail_trap_phase_invalid_during_alloc - $__internal_0_$__cuda_sm10x_tcgen05_guardrail_trap_col_being_dealloced_not_returned_by_alloc)
$__internal_0_$__cuda_sm10x_tcgen05_guardrail_trap_col_being_dealloced_not_returned_by_alloc:
[----:B------:R-:W-:Y:S05]  /*1e50*/  BPT.TRAP 0x1 ;  /* 0x000000040000795c */ /* 0x000fea0000300000 */
[----:B------:R-:W-:-:S04]  /*1e60*/  IMAD.MOV.U32 R3, RZ, RZ, 0x0 ;  /* 0x00000000ff037424 */ /* 0x000fc800078e00ff */
[----:B------:R-:W-:Y:S05]  /*1e70*/  RET.REL.NODEC R2 `(gluon_mma) ;  /* 0xffffffe002607950 */ /* 0x000fea0003c3ffff */
        .weak           $__internal_1_$__cuda_sm10x_tcgen05_guardrail_trap_phase_invalid_during_alloc
        .type           $__internal_1_$__cuda_sm10x_tcgen05_guardrail_trap_phase_invalid_during_alloc,@function
        .size           $__internal_1_$__cuda_sm10x_tcgen05_guardrail_trap_phase_invalid_during_alloc,($__internal_2_$__cuda_sm10x_tcgen05_guardrail_trap_unallocated_columns_being_dealloced - $__internal_1_$__cuda_sm10x_tcgen05_guardrail_trap_phase_invalid_during_alloc)
$__internal_1_$__cuda_sm10x_tcgen05_guardrail_trap_phase_invalid_during_alloc:
[----:B------:R-:W-:Y:S05]  /*1e80*/  BPT.TRAP 0x1 ;  /* 0x000000040000795c */ /* 0x000fea0000300000 */
[----:B------:R-:W-:-:S04]  /*1e90*/  IMAD.MOV.U32 R3, RZ, RZ, 0x0 ;  /* 0x00000000ff037424 */ /* 0x000fc800078e00ff */
[----:B------:R-:W-:Y:S05]  /*1ea0*/  RET.REL.NODEC R2 `(gluon_mma) ;  /* 0xffffffe002547950 */ /* 0x000fea0003c3ffff */
        .weak           $__internal_2_$__cuda_sm10x_tcgen05_guardrail_trap_unallocated_columns_being_dealloced
        .type           $__internal_2_$__cuda_sm10x_tcgen05_guardrail_trap_unallocated_columns_being_dealloced,@function
        .size           $__internal_2_$__cuda_sm10x_tcgen05_guardrail_trap_unallocated_columns_being_dealloced,(.L_x_15 - $__internal_2_$__cuda_sm10x_tcgen05_guardrail_trap_unallocated_columns_being_dealloced)
$__internal_2_$__cuda_sm10x_tcgen05_guardrail_trap_unallocated_columns_being_dealloced:
[----:B------:R-:W-:Y:S05]  /*1eb0*/  BPT.TRAP 0x1 ;  /* 0x000000040000795c */ /* 0x000fea0000300000 */
[----:B------:R-:W-:-:S04]  /*1ec0*/  IMAD.MOV.U32 R3, RZ, RZ, 0x0 ;  /* 0x00000000ff037424 */ /* 0x000fc800078e00ff */
[----:B------:R-:W-:Y:S05]  /*1ed0*/  RET.REL.NODEC R2 `(gluon_mma) ;  /* 0xffffffe002487950 */ /* 0x000fea0003c3ffff */
.L_x_12:
[----:B------:R-:W-:-:S00]  /*1ee0*/  BRA `(.L_x_12) ;  /* 0xfffffffc00fc7947 */ /* 0x000fc0000383ffff */
[----:B------:R-:W-:-:S00]  /*1ef0*/  NOP ;  /* 0x0000000000007918 */ /* 0x000fc00000000000 */
        /* <DEDUP_REMOVED lines=8> */
.L_x_15:


//--------------------- .nv.shared.gluon_mma      --------------------------
	.section	.nv.shared.gluon_mma,"aw",@nobits
	.sectionflags	@""
	.align	16
	.zero		1024


//--------------------- .nv.shared.reserved.0     --------------------------
	.section	.nv.shared.reserved.0,"aw",@nobits
	.align	8
	.weak		__nv_reservedSMEM_offset_0_alias
	.size		__nv_reservedSMEM_offset_0_alias, 0, 64
	.other		__nv_reservedSMEM_offset_0_alias,@"STO_CUDA_RESERVED_SHARED STV_DEFAULT"
__nv_reservedSMEM_offset_0_alias:
	.zero		0
.nv.shared.reserved.0:
	.zero		64
	.weak		__nv_reservedSMEM_allocation_phase
	.type		__nv_reservedSMEM_allocation_phase,@object
	.size		__nv_reservedSMEM_allocation_phase,(.L_0 - __nv_reservedSMEM_allocation_phase)
__nv_reservedSMEM_allocation_phase:
	.zero		1
.L_0:
	.zero		7
	.weak		__nv_reservedSMEM_devtool_atexit_pc
	.type		__nv_reservedSMEM_devtool_atexit_pc,@object
	.size		__nv_reservedSMEM_devtool_atexit_pc,(__nv_reservedSMEM_allocation_mask - __nv_reservedSMEM_devtool_atexit_pc)
__nv_reservedSMEM_devtool_atexit_pc:
	.zero		8
	.weak		__nv_reservedSMEM_allocation_mask
	.type		__nv_reservedSMEM_allocation_mask,@object
	.size		__nv_reservedSMEM_allocation_mask,(.L_2 - __nv_reservedSMEM_allocation_mask)
__nv_reservedSMEM_allocation_mask:
	.zero		4
.L_2:


//--------------------- .nv.constant0.gluon_mma   --------------------------
	.section	.nv.constant0.gluon_mma,"a",@progbits
	.sectionflags	@""
	.align	4
.nv.constant0.gluon_mma:
	.zero		936


//--------------------- SYMBOLS --------------------------

	.type		.nv.reservedSmem.offset0,@object
	.size		.nv.reservedSmem.offset0,0x4
	.type		.nv.reservedSmem.cap,@object
	.size		.nv.reservedSmem.cap,0x4
